	.headerflags	@"EF_CUDA_TEXMODE_UNIFIED EF_CUDA_64BIT_ADDRESS EF_CUDA_ACCELERATORS EF_CUDA_SM90 EF_CUDA_VIRTUAL_SM(EF_CUDA_SM90)"
	.elftype	@"ET_EXEC"


//--------------------- .nv.info                  --------------------------
	.section	.nv.info,"",@"SHT_CUDA_INFO"
	.align	4


	//----- nvinfo : EIATTR_REGCOUNT
	.align		4
        /*0000*/ 	.byte	0x04, 0x2f
        /*0002*/ 	.short	(.L_6 - .L_5)
	.align		4
.L_5:
        /*0004*/ 	.word	index@(triton_poi_fused_convolution_max_unpool2d_18)
        /*0008*/ 	.word	0x00000020


	//----- nvinfo : EIATTR_MIN_STACK_SIZE
	.align		4
.L_6:
        /*000c*/ 	.byte	0x04, 0x12
        /*000e*/ 	.short	(.L_8 - .L_7)
	.align		4
.L_7:
        /*0010*/ 	.word	index@(triton_poi_fused_convolution_max_unpool2d_18)
        /*0014*/ 	.word	0x00000000


	//----- nvinfo : EIATTR_FRAME_SIZE
	.align		4
.L_8:
        /*0018*/ 	.byte	0x04, 0x11
        /*001a*/ 	.short	(.L_10 - .L_9)
	.align		4
.L_9:
        /*001c*/ 	.word	index@(triton_poi_fused_convolution_max_unpool2d_18)
        /*0020*/ 	.word	0x00000000


	//----- nvinfo : EIATTR_MIN_STACK_SIZE
	.align		4
.L_10:
        /*0024*/ 	.byte	0x04, 0x12
        /*0026*/ 	.short	(.L_12 - .L_11)
	.align		4
.L_11:
        /*0028*/ 	.word	index@(triton_poi_fused_convolution_max_unpool2d_18)
        /*002c*/ 	.word	0x00000000
.L_12:


//--------------------- .nv.info.triton_poi_fused_convolution_max_unpool2d_18 --------------------------
	.section	.nv.info.triton_poi_fused_convolution_max_unpool2d_18,"",@"SHT_CUDA_INFO"
	.sectionflags	@""
	.align	4


	//----- nvinfo : EIATTR_CUDA_API_VERSION
	.align		4
        /*0000*/ 	.byte	0x04, 0x37
        /*0002*/ 	.short	(.L_14 - .L_13)
.L_13:
        /*0004*/ 	.word	0x0000007c


	//----- nvinfo : EIATTR_KPARAM_INFO
	.align		4
.L_14:
        /*0008*/ 	.byte	0x04, 0x17
        /*000a*/ 	.short	(.L_16 - .L_15)
.L_15:
        /*000c*/ 	.word	0x00000000
        /*0010*/ 	.short	0x0008
        /*0012*/ 	.short	0x0040
        /*0014*/ 	.byte	0x00, 0xf0, 0x11, 0x00


	//----- nvinfo : EIATTR_KPARAM_INFO
	.align		4
.L_16:
        /*0018*/ 	.byte	0x04, 0x17
        /*001a*/ 	.short	(.L_18 - .L_17)
.L_17:
        /*001c*/ 	.word	0x00000000
        /*0020*/ 	.short	0x0007
        /*0022*/ 	.short	0x0038
        /*0024*/ 	.byte	0x00, 0xf4, 0x21, 0x00


	//----- nvinfo : EIATTR_KPARAM_INFO
	.align		4
.L_18:
        /*0028*/ 	.byte	0x04, 0x17
        /*002a*/ 	.short	(.L_20 - .L_19)
.L_19:
        /*002c*/ 	.word	0x00000000
        /*0030*/ 	.short	0x0006
        /*0032*/ 	.short	0x0030
        /*0034*/ 	.byte	0x00, 0xf4, 0x21, 0x00


	//----- nvinfo : EIATTR_KPARAM_INFO
	.align		4
.L_20:
        /*0038*/ 	.byte	0x04, 0x17
        /*003a*/ 	.short	(.L_22 - .L_21)
.L_21:
        /*003c*/ 	.word	0x00000000
        /*0040*/ 	.short	0x0005
        /*0042*/ 	.short	0x0028
        /*0044*/ 	.byte	0x00, 0xf4, 0x21, 0x00


	//----- nvinfo : EIATTR_KPARAM_INFO
	.align		4
.L_22:
        /*0048*/ 	.byte	0x04, 0x17
        /*004a*/ 	.short	(.L_24 - .L_23)
.L_23:
        /*004c*/ 	.word	0x00000000
        /*0050*/ 	.short	0x0004
        /*0052*/ 	.short	0x0020
        /*0054*/ 	.byte	0x00, 0xf4, 0x21, 0x00


	//----- nvinfo : EIATTR_KPARAM_INFO
	.align		4
.L_24:
        /*0058*/ 	.byte	0x04, 0x17
        /*005a*/ 	.short	(.L_26 - .L_25)
.L_25:
        /*005c*/ 	.word	0x00000000
        /*0060*/ 	.short	0x0003
        /*0062*/ 	.short	0x0018
        /*0064*/ 	.byte	0x00, 0xf4, 0x21, 0x00


	//----- nvinfo : EIATTR_KPARAM_INFO
	.align		4
.L_26:
        /*0068*/ 	.byte	0x04, 0x17
        /*006a*/ 	.short	(.L_28 - .L_27)
.L_27:
        /*006c*/ 	.word	0x00000000
        /*0070*/ 	.short	0x0002
        /*0072*/ 	.short	0x0010
        /*0074*/ 	.byte	0x00, 0xf4, 0x21, 0x00


	//----- nvinfo : EIATTR_KPARAM_INFO
	.align		4
.L_28:
        /*0078*/ 	.byte	0x04, 0x17
        /*007a*/ 	.short	(.L_30 - .L_29)
.L_29:
        /*007c*/ 	.word	0x00000000
        /*0080*/ 	.short	0x0001
        /*0082*/ 	.short	0x0008
        /*0084*/ 	.byte	0x00, 0xf4, 0x21, 0x00


	//----- nvinfo : EIATTR_KPARAM_INFO
	.align		4
.L_30:
        /*0088*/ 	.byte	0x04, 0x17
        /*008a*/ 	.short	(.L_32 - .L_31)
.L_31:
        /*008c*/ 	.word	0x00000000
        /*0090*/ 	.short	0x0000
        /*0092*/ 	.short	0x0000
        /*0094*/ 	.byte	0x00, 0xf4, 0x21, 0x00


	//----- nvinfo : EIATTR_SPARSE_MMA_MASK
	.align		4
.L_32:
        /*0098*/ 	.byte	0x03, 0x50
        /*009a*/ 	.short	0x0000


	//----- nvinfo : EIATTR_MAXREG_COUNT
	.align		4
        /*009c*/ 	.byte	0x03, 0x1b
        /*009e*/ 	.short	0x00ff


	//----- nvinfo : EIATTR_EXTERNS
	.align		4
        /*00a0*/ 	.byte	0x04, 0x0f
        /*00a2*/ 	.short	(.L_34 - .L_33)


	//   ....[0]....
	.align		4
.L_33:
        /*00a4*/ 	.word	index@(__assertfail)


	//----- nvinfo : EIATTR_SYSCALL_OFFSETS
	.align		4
.L_34:
        /*00a8*/ 	.byte	0x04, 0x46
        /*00aa*/ 	.short	(.L_36 - .L_35)


	//   ....[0]....
.L_35:
        /*00ac*/ 	.word	0x00000450


	//----- nvinfo : EIATTR_EXIT_INSTR_OFFSETS
	.align		4
.L_36:
        /*00b0*/ 	.byte	0x04, 0x1c
        /*00b2*/ 	.short	(.L_38 - .L_37)


	//   ....[0]....
.L_37:
        /*00b4*/ 	.word	0x000007a0


	//----- nvinfo : EIATTR_REQNTID
	.align		4
.L_38:
        /*00b8*/ 	.byte	0x04, 0x10
        /*00ba*/ 	.short	(.L_40 - .L_39)
.L_39:
        /*00bc*/ 	.word	0x00000100
        /*00c0*/ 	.word	0x00000001
        /*00c4*/ 	.word	0x00000001


	//----- nvinfo : EIATTR_CRS_STACK_SIZE
	.align		4
.L_40:
        /*00c8*/ 	.byte	0x04, 0x1e
        /*00ca*/ 	.short	(.L_42 - .L_41)
.L_41:
        /*00cc*/ 	.word	0x00000000


	//----- nvinfo : EIATTR_CBANK_PARAM_SIZE
	.align		4
.L_42:
        /*00d0*/ 	.byte	0x03, 0x19
        /*00d2*/ 	.short	0x0044


	//----- nvinfo : EIATTR_PARAM_CBANK
	.align		4
        /*00d4*/ 	.byte	0x04, 0x0a
        /*00d6*/ 	.short	(.L_44 - .L_43)
	.align		4
.L_43:
        /*00d8*/ 	.word	index@(.nv.constant0.triton_poi_fused_convolution_max_unpool2d_18)
        /*00dc*/ 	.short	0x0210
        /*00de*/ 	.short	0x0044


	//----- nvinfo : EIATTR_SW_WAR
	.align		4
.L_44:
        /*00e0*/ 	.byte	0x04, 0x36
        /*00e2*/ 	.short	(.L_46 - .L_45)
.L_45:
        /*00e4*/ 	.word	0x00000008
.L_46:


//--------------------- .nv.callgraph             --------------------------
	.section	.nv.callgraph,"",@"SHT_CUDA_CALLGRAPH"
	.align	4
	.sectionentsize	8
	.align		4
        /*0000*/ 	.word	0x00000000
	.align		4
        /*0004*/ 	.word	0xffffffff
	.align		4
        /*0008*/ 	.word	index@(triton_poi_fused_convolution_max_unpool2d_18)
	.align		4
        /*000c*/ 	.word	index@(__assertfail)
	.align		4
        /*0010*/ 	.word	0x00000000
	.align		4
        /*0014*/ 	.word	0xfffffffe
	.align		4
        /*0018*/ 	.word	0x00000000
	.align		4
        /*001c*/ 	.word	0xfffffffd
	.align		4
        /*0020*/ 	.word	0x00000000
	.align		4
        /*0024*/ 	.word	0xfffffffc


//--------------------- .nv.constant4             --------------------------
	.section	.nv.constant4,"a",@progbits
	.align	8
	.align		8
.nv.constant4:
        /*0000*/ 	.dword	__assertfail
	.align		8
        /*0008*/ 	.dword	assertFunc_0
	.align		8
        /*0010*/ 	.dword	assertFile_0
	.align		8
        /*0018*/ 	.dword	assertMessage_0
	.align		8
        /*0020*/ 	.dword	_$_str
	.align		8
        /*0028*/ 	.dword	_$_str_$_2


//--------------------- .text.triton_poi_fused_convolution_max_unpool2d_18 --------------------------
	.section	.text.triton_poi_fused_convolution_max_unpool2d_18,"ax",@progbits
	.sectionflags	@"SHF_BARRIERS=1"
	.align	128
        .global         triton_poi_fused_convolution_max_unpool2d_18
        .type           triton_poi_fused_convolution_max_unpool2d_18,@function
        .size           triton_poi_fused_convolution_max_unpool2d_18,(.L_x_2 - triton_poi_fused_convolution_max_unpool2d_18)
        .other          triton_poi_fused_convolution_max_unpool2d_18,@"STO_CUDA_ENTRY STV_DEFAULT"
triton_poi_fused_convolution_max_unpool2d_18:
.text.triton_poi_fused_convolution_max_unpool2d_18:
[----:B------:R-:W0:Y:S01]  /*0000*/  LDC R1, c[0x0][0x28] ;  /* 0x00000a00ff017b82 */ /* 0x000e220000000800 */
[----:B------:R-:W1:Y:S07]  /*0010*/  S2R R23, SR_TID.X ;  /* 0x0000000000177919 */ /* 0x000e6e0000002100 */
[----:B------:R-:W2:Y:S01]  /*0020*/  LDC.64 R4, c[0x0][0x220] ;  /* 0x00008800ff047b82 */ /* 0x000ea20000000a00 */
[----:B------:R-:W-:Y:S01]  /*0030*/  ULDC.64 UR4, c[0x0][0x208] ;  /* 0x0000820000047ab9 */ /* 0x000fe20000000a00 */
[----:B------:R-:W3:Y:S06]  /*0040*/  S2R R7, SR_CTAID.X ;  /* 0x0000000000077919 */ /* 0x000eec0000002500 */
[----:B------:R-:W4:Y:S08]  /*0050*/  LDC.64 R8, c[0x0][0x240] ;  /* 0x00009000ff087b82 */ /* 0x000f300000000a00 */
[----:B------:R-:W4:Y:S08]  /*0060*/  LDC.64 R20, c[0x0][0x228] ;  /* 0x00008a00ff147b82 */ /* 0x000f300000000a00 */
[----:B------:R-:W4:Y:S01]  /*0070*/  LDC.64 R12, c[0x0][0x230] ;  /* 0x00008c00ff0c7b82 */ /* 0x000f220000000a00 */
[----:B-1----:R-:W-:-:S07]  /*0080*/  IMAD.SHL.U32 R22, R23, 0x2, RZ ;  /* 0x0000000217167824 */ /* 0x002fce00078e00ff */
[----:B------:R-:W1:Y:S01]  /*0090*/  LDC.64 R10, c[0x0][0x238] ;  /* 0x00008e00ff0a7b82 */ /* 0x000e620000000a00 */
[----:B---3--:R-:W-:Y:S02]  /*00a0*/  SHF.R.S32.HI R0, RZ, 0x16, R7 ;  /* 0x00000016ff007819 */ /* 0x008fe40000011407 */
[----:B------:R-:W-:-:S05]  /*00b0*/  LOP3.LUT R22, R22, 0x1fe, RZ, 0xc0, !PT ;  /* 0x000001fe16167812 */ /* 0x000fca00078ec0ff */
[----:B------:R-:W3:Y:S01]  /*00c0*/  LDC.64 R14, c[0x0][0x210] ;  /* 0x00008400ff0e7b82 */ /* 0x000ee20000000a00 */
[----:B------:R-:W-:-:S04]  /*00d0*/  IMAD R3, R7, 0x200, R22 ;  /* 0x0000020007037824 */ /* 0x000fc800078e0216 */
[----:B--2---:R-:W-:-:S03]  /*00e0*/  IMAD.WIDE R4, R3, 0x8, R4 ;  /* 0x0000000803047825 */ /* 0x004fc600078e0204 */
[----:B------:R-:W2:Y:S03]  /*00f0*/  LDC.64 R18, c[0x0][0x218] ;  /* 0x00008600ff127b82 */ /* 0x000ea60000000a00 */
[----:B------:R-:W2:Y:S01]  /*0100*/  LDG.E.128 R4, desc[UR4][R4.64] ;  /* 0x0000000404047981 */ /* 0x000ea2000c1e1d00 */
[----:B------:R-:W-:-:S04]  /*0110*/  SGXT R0, R0, 0x1 ;  /* 0x000000010000781a */ /* 0x000fc80000000200 */
[----:B------:R-:W-:-:S04]  /*0120*/  LEA.HI R0, R0, R3, RZ, 0x8 ;  /* 0x0000000300007211 */ /* 0x000fc800078f40ff */
[----:B------:R-:W-:-:S04]  /*0130*/  SHF.R.S32.HI R0, RZ, 0x8, R0 ;  /* 0x00000008ff007819 */ /* 0x000fc80000011400 */
[----:B------:R-:W-:-:S04]  /*0140*/  LEA.HI R2, R0, R0, RZ, 0x7 ;  /* 0x0000000000027211 */ /* 0x000fc800078f38ff */
[----:B------:R-:W-:-:S05]  /*0150*/  LOP3.LUT R17, R2, 0xffffff80, RZ, 0xc0, !PT ;  /* 0xffffff8002117812 */ /* 0x000fca00078ec0ff */
[----:B------:R-:W-:Y:S02]  /*0160*/  IMAD.IADD R17, R0, 0x1, -R17 ;  /* 0x0000000100117824 */ /* 0x000fe400078e0a11 */
[----:B---3--:R-:W-:-:S04]  /*0170*/  IMAD.WIDE R14, R3, 0x4, R14 ;  /* 0x00000004030e7825 */ /* 0x008fc800078e020e */
[C---:B----4-:R-:W-:Y:S01]  /*0180*/  IMAD.WIDE R8, R17.reuse, 0x4, R8 ;  /* 0x0000000411087825 */ /* 0x050fe200078e0208 */
[----:B------:R-:W5:Y:S03]  /*0190*/  LDG.E.64 R2, desc[UR4][R14.64] ;  /* 0x000000040e027981 */ /* 0x000f66000c1e1b00 */
[C---:B0-----:R-:W-:Y:S02]  /*01a0*/  IMAD.WIDE R20, R17.reuse, 0x4, R20 ;  /* 0x0000000411147825 */ /* 0x041fe400078e0214 */
[----:B------:R-:W5:Y:S02]  /*01b0*/  LDG.E.EL R9, desc[UR4][R8.64] ;  /* 0x0000000408097981 */ /* 0x000f64000c2e1900 */
[----:B------:R-:W-:-:S04]  /*01c0*/  IMAD.WIDE R12, R17, 0x4, R12 ;  /* 0x00000004110c7825 */ /* 0x000fc800078e020c */
[----:B-1----:R-:W-:-:S04]  /*01d0*/  IMAD.WIDE R10, R17, 0x4, R10 ;  /* 0x00000004110a7825 */ /* 0x002fc800078e020a */
[----:B--2---:R-:W-:Y:S01]  /*01e0*/  IMAD.WIDE R24, R17, 0x4, R18 ;  /* 0x0000000411187825 */ /* 0x004fe200078e0212 */
[----:B------:R-:W5:Y:S04]  /*01f0*/  LDG.E.EL R16, desc[UR4][R10.64] ;  /* 0x000000040a107981 */ /* 0x000f68000c2e1900 */
[----:B------:R-:W5:Y:S04]  /*0200*/  LDG.E.EL R18, desc[UR4][R20.64] ;  /* 0x0000000414127981 */ /* 0x000f68000c2e1900 */
[----:B------:R-:W5:Y:S04]  /*0210*/  LDG.E.EL R17, desc[UR4][R12.64] ;  /* 0x000000040c117981 */ /* 0x000f68000c2e1900 */
[----:B------:R0:W5:Y:S02]  /*0220*/  LDG.E.EL R19, desc[UR4][R24.64] ;  /* 0x0000000418137981 */ /* 0x000164000c2e1900 */
[----:B0-----:R-:W-:-:S05]  /*0230*/  IMAD.SHL.U32 R25, R0, 0x400, RZ ;  /* 0x0000040000197824 */ /* 0x001fca00078e00ff */
[----:B------:R-:W-:Y:S02]  /*0240*/  SHF.R.S32.HI R27, RZ, 0x1f, R25 ;  /* 0x0000001fff1b7819 */ /* 0x000fe40000011419 */
[----:B------:R-:W-:Y:S02]  /*0250*/  IADD3 R0, P1, R6, R25, RZ ;  /* 0x0000001906007210 */ /* 0x000fe40007f3e0ff */
[----:B------:R-:W-:-:S03]  /*0260*/  IADD3 R29, P0, R4, R25, RZ ;  /* 0x00000019041d7210 */ /* 0x000fc60007f1e0ff */
[----:B------:R-:W-:Y:S01]  /*0270*/  IMAD.X R6, R7, 0x1, R27, P1 ;  /* 0x0000000107067824 */ /* 0x000fe200008e061b */
[----:B------:R-:W-:-:S04]  /*0280*/  IADD3.X R4, R5, R27, RZ, P0, !PT ;  /* 0x0000001b05047210 */ /* 0x000fc800007fe4ff */
[----:B------:R-:W-:Y:S02]  /*0290*/  SHF.R.U32.HI R24, RZ, 0xc, R4 ;  /* 0x0000000cff187819 */ /* 0x000fe40000011604 */
[----:B------:R-:W-:Y:S02]  /*02a0*/  SHF.R.U32.HI R27, RZ, 0xc, R6 ;  /* 0x0000000cff1b7819 */ /* 0x000fe40000011606 */
[----:B------:R-:W-:Y:S02]  /*02b0*/  LOP3.LUT R24, R24, 0x80000, RZ, 0xc0, !PT ;  /* 0x0008000018187812 */ /* 0x000fe400078ec0ff */
[----:B------:R-:W-:Y:S02]  /*02c0*/  LOP3.LUT R27, R27, 0x80000, RZ, 0xc0, !PT ;  /* 0x000800001b1b7812 */ /* 0x000fe400078ec0ff */
[----:B------:R-:W-:Y:S02]  /*02d0*/  IADD3 R24, P0, R24, R29, RZ ;  /* 0x0000001d18187210 */ /* 0x000fe40007f1e0ff */
[----:B------:R-:W-:-:S03]  /*02e0*/  IADD3 R27, P1, R27, R0, RZ ;  /* 0x000000001b1b7210 */ /* 0x000fc60007f3e0ff */
[----:B------:R-:W-:Y:S01]  /*02f0*/  IMAD.X R25, RZ, RZ, R4, P0 ;  /* 0x000000ffff197224 */ /* 0x000fe200000e0604 */
[----:B------:R-:W-:Y:S01]  /*0300*/  LOP3.LUT R4, R24, R27, RZ, 0xfc, !PT ;  /* 0x0000001b18047212 */ /* 0x000fe200078efcff */
[----:B------:R-:W-:-:S03]  /*0310*/  IMAD.X R0, RZ, RZ, R6, P1 ;  /* 0x000000ffff007224 */ /* 0x000fc600008e0606 */
[----:B------:R-:W-:Y:S02]  /*0320*/  ISETP.GE.U32.AND P0, PT, R4, 0x80000, PT ;  /* 0x000800000400780c */ /* 0x000fe40003f06070 */
[----:B------:R-:W-:-:S04]  /*0330*/  LOP3.LUT R4, R25, R0, RZ, 0xfc, !PT ;  /* 0x0000000019047212 */ /* 0x000fc800078efcff */
[----:B------:R-:W-:-:S13]  /*0340*/  ISETP.GE.U32.AND.EX P0, PT, R4, RZ, PT, P0 ;  /* 0x000000ff0400720c */ /* 0x000fda0003f06100 */
[----:B------:R-:W-:Y:S05]  /*0350*/  @!P0 BRA `(.L_x_0) ;  /* 0x0000000000408947 */ /* 0x000fea0003800000 */
[----:B------:R-:W-:Y:S01]  /*0360*/  MOV R28, 0x0 ;  /* 0x00000000001c7802 */ /* 0x000fe20000000f00 */
[----:B------:R-:W-:Y:S01]  /*0370*/  ULDC.64 UR6, c[0x4][0x18] ;  /* 0x0100060000067ab9 */ /* 0x000fe20000000a00 */
[----:B------:R-:W-:Y:S01]  /*0380*/  ULDC.64 UR8, c[0x4][0x8] ;  /* 0x0100020000087ab9 */ /* 0x000fe20000000a00 */
[----:B------:R-:W-:Y:S01]  /*0390*/  MOV R4, UR6 ;  /* 0x0000000600047c02 */ /* 0x000fe20008000f00 */
[----:B------:R-:W-:Y:S01]  /*03a0*/  IMAD.U32 R5, RZ, RZ, UR7 ;  /* 0x00000007ff057e24 */ /* 0x000fe2000f8e00ff */
[----:B------:R-:W-:Y:S01]  /*03b0*/  ULDC.64 UR6, c[0x4][0x10] ;  /* 0x0100040000067ab9 */ /* 0x000fe20000000a00 */
[----:B------:R-:W0:Y:S01]  /*03c0*/  LDC.64 R28, c[0x4][R28] ;  /* 0x010000001c1c7b82 */ /* 0x000e220000000a00 */
[----:B------:R-:W-:Y:S01]  /*03d0*/  HFMA2.MMA R13, -RZ, RZ, 0, 0 ;  /* 0x00000000ff0d7435 */ /* 0x000fe200000001ff */
[----:B------:R-:W-:Y:S01]  /*03e0*/  IMAD.U32 R6, RZ, RZ, UR6 ;  /* 0x00000006ff067e24 */ /* 0x000fe2000f8e00ff */
[----:B------:R-:W-:Y:S01]  /*03f0*/  MOV R10, UR8 ;  /* 0x00000008000a7c02 */ /* 0x000fe20008000f00 */
[----:B------:R-:W-:-:S08]  /*0400*/  IMAD.U32 R7, RZ, RZ, UR7 ;  /* 0x00000007ff077e24 */ /* 0x000fd0000f8e00ff */
[----:B------:R-:W-:Y:S01]  /*0410*/  LEPC R20, `(.L_x_0) ;  /* 0x000000004014794e */ /* 0x000fe20000000000 */
[----:B------:R-:W-:Y:S02]  /*0420*/  IMAD.U32 R11, RZ, RZ, UR9 ;  /* 0x00000009ff0b7e24 */ /* 0x000fe4000f8e00ff */
[----:B------:R-:W-:Y:S02]  /*0430*/  IMAD.MOV.U32 R8, RZ, RZ, 0x28 ;  /* 0x00000028ff087424 */ /* 0x000fe400078e00ff */
[----:B------:R-:W-:-:S07]  /*0440*/  IMAD.MOV.U32 R12, RZ, RZ, 0x1 ;  /* 0x00000001ff0c7424 */ /* 0x000fce00078e00ff */
[----:B0----5:R-:W-:Y:S05]  /*0450*/  CALL.ABS.NOINC R28 ;  /* 0x000000001c007343 */ /* 0x021fea0003c00000 */
.L_x_0:
[----:B-----5:R-:W-:Y:S01]  /*0460*/  FADD R17, R17, 9.9999997473787516356e-06 ;  /* 0x3727c5ac11117421 */ /* 0x020fe20000000000 */
[----:B------:R-:W0:Y:S01]  /*0470*/  S2R R11, SR_CgaCtaId ;  /* 0x00000000000b7919 */ /* 0x000e220000008800 */
[----:B------:R-:W-:Y:S02]  /*0480*/  IMAD.MOV.U32 R7, RZ, RZ, 0x3e800000 ;  /* 0x3e800000ff077424 */ /* 0x000fe400078e00ff */
[--C-:B------:R-:W-:Y:S01]  /*0490*/  FADD R3, R3, R19.reuse ;  /* 0x0000001303037221 */ /* 0x100fe20000000000 */
[----:B------:R-:W1:Y:S01]  /*04a0*/  MUFU.SQRT R4, R17 ;  /* 0x0000001100047308 */ /* 0x000e620000002000 */
[----:B------:R-:W-:Y:S05]  /*04b0*/  WARPSYNC.ALL ;  /* 0x0000000000007948 */ /* 0x000fea0003800000 */
[----:B------:R-:W-:Y:S01]  /*04c0*/  BAR.SYNC.DEFER_BLOCKING 0x0 ;  /* 0x0000000000007b1d */ /* 0x000fe20000010000 */
[----:B------:R-:W-:Y:S01]  /*04d0*/  FADD R2, R2, R19 ;  /* 0x0000001302027221 */ /* 0x000fe20000000000 */
[----:B------:R-:W-:Y:S01]  /*04e0*/  FADD R5, -R18, R3 ;  /* 0x0000000312057221 */ /* 0x000fe20000000100 */
[----:B------:R-:W-:-:S02]  /*04f0*/  MOV R8, 0x400 ;  /* 0x0000040000087802 */ /* 0x000fc40000000f00 */
[----:B------:R-:W-:Y:S01]  /*0500*/  FADD R18, -R18, R2 ;  /* 0x0000000212127221 */ /* 0x000fe20000000100 */
[----:B------:R-:W-:Y:S01]  /*0510*/  ULDC.64 UR6, c[0x0][0x248] ;  /* 0x0000920000067ab9 */ /* 0x000fe20000000a00 */
[----:B------:R-:W-:Y:S02]  /*0520*/  LOP3.LUT R23, R23, 0xff, RZ, 0xc0, !PT ;  /* 0x000000ff17177812 */ /* 0x000fe400078ec0ff */
[C---:B-1----:R-:W-:Y:S02]  /*0530*/  FSETP.GT.AND P0, PT, R4.reuse, 8.50705917302346158658e+37, PT ;  /* 0x7e8000000400780b */ /* 0x042fe40003f04000 */
[C---:B------:R-:W-:Y:S02]  /*0540*/  FSETP.GEU.AND P1, PT, R4.reuse, 1.175494350822287508e-38, PT ;  /* 0x008000000400780b */ /* 0x040fe40003f2e000 */
[----:B------:R-:W-:Y:S01]  /*0550*/  FSEL R7, R7, 1, P0 ;  /* 0x3f80000007077808 */ /* 0x000fe20000000000 */
[----:B------:R-:W-:Y:S08]  /*0560*/  STG.E.64 desc[UR4][R14.64], R2 ;  /* 0x000000020e007986 */ /* 0x000ff0000c101b04 */
[----:B------:R-:W-:Y:S01]  /*0570*/  @P0 FMUL R4, R4, 0.25 ;  /* 0x3e80000004040820 */ /* 0x000fe20000400000 */
[----:B0-----:R-:W-:Y:S01]  /*0580*/  PRMT R8, R11, 0x654, R8 ;  /* 0x000006540b087816 */ /* 0x001fe20000000008 */
[----:B------:R-:W-:-:S02]  /*0590*/  @!P1 FMUL R7, R7, 16777216 ;  /* 0x4b80000007079820 */ /* 0x000fc40000400000 */
[----:B------:R-:W-:Y:S02]  /*05a0*/  @!P1 FMUL R4, R4, 16777216 ;  /* 0x4b80000004049820 */ /* 0x000fe40000400000 */
[C---:B------:R-:W-:Y:S02]  /*05b0*/  IMAD R11, R22.reuse, 0x8, R8 ;  /* 0x00000008160b7824 */ /* 0x040fe400078e0208 */
[----:B------:R0:W1:Y:S02]  /*05c0*/  MUFU.RCP R6, R4 ;  /* 0x0000000400067308 */ /* 0x0000640000001000 */
[----:B------:R-:W-:Y:S01]  /*05d0*/  IMAD R22, R22, -0x4, R11 ;  /* 0xfffffffc16167824 */ /* 0x000fe200078e020b */
[----:B0-----:R-:W-:-:S04]  /*05e0*/  LEA R4, P0, R24, UR6, 0x2 ;  /* 0x0000000618047c11 */ /* 0x001fc8000f8010ff */
[----:B------:R-:W-:Y:S01]  /*05f0*/  LEA.HI.X R25, R24, UR7, R25, 0x2, P0 ;  /* 0x0000000718197c11 */ /* 0x000fe200080f1419 */
[----:B-1----:R-:W-:Y:S01]  /*0600*/  FMUL R6, R6, R7 ;  /* 0x0000000706067220 */ /* 0x002fe20000400000 */
[----:B------:R-:W-:-:S03]  /*0610*/  LEA R10, P0, R27, UR6, 0x2 ;  /* 0x000000061b0a7c11 */ /* 0x000fc6000f8010ff */
[-C--:B------:R-:W-:Y:S01]  /*0620*/  FMUL R18, R18, R6.reuse ;  /* 0x0000000612127220 */ /* 0x080fe20000400000 */
[----:B------:R-:W-:Y:S01]  /*0630*/  FMUL R6, R5, R6 ;  /* 0x0000000605067220 */ /* 0x000fe20000400000 */
[----:B------:R-:W-:Y:S01]  /*0640*/  LEA.HI.X R7, R27, UR7, R0, 0x2, P0 ;  /* 0x000000071b077c11 */ /* 0x000fe200080f1400 */
[C---:B------:R-:W-:Y:S02]  /*0650*/  IMAD R0, R23.reuse, 0x8, R8 ;  /* 0x0000000817007824 */ /* 0x040fe400078e0208 */
[C-C-:B------:R-:W-:Y:S01]  /*0660*/  FFMA R18, R16.reuse, R18, R9.reuse ;  /* 0x0000001210127223 */ /* 0x140fe20000000009 */
[----:B------:R-:W-:Y:S01]  /*0670*/  FFMA R9, R16, R6, R9 ;  /* 0x0000000610097223 */ /* 0x000fe20000000009 */
[----:B------:R-:W-:Y:S01]  /*0680*/  MOV R5, R25 ;  /* 0x0000001900057202 */ /* 0x000fe20000000f00 */
[----:B------:R-:W-:Y:S02]  /*0690*/  IMAD.MOV.U32 R6, RZ, RZ, R10 ;  /* 0x000000ffff067224 */ /* 0x000fe400078e000a */
[C---:B------:R-:W-:Y:S01]  /*06a0*/  FSETP.GEU.AND P0, PT, R18.reuse, RZ, PT ;  /* 0x000000ff1200720b */ /* 0x040fe20003f0e000 */
[----:B------:R-:W-:Y:S01]  /*06b0*/  IMAD R23, R23, -0x4, R0 ;  /* 0xfffffffc17177824 */ /* 0x000fe200078e0200 */
[----:B------:R-:W-:Y:S01]  /*06c0*/  FSETP.GEU.AND P1, PT, R9, RZ, PT ;  /* 0x000000ff0900720b */ /* 0x000fe20003f2e000 */
[----:B------:R-:W-:Y:S01]  /*06d0*/  STS.128 [R11], R4 ;  /* 0x000000040b007388 */ /* 0x000fe20000000c00 */
[----:B------:R-:W-:-:S02]  /*06e0*/  FSEL R18, R18, RZ, P0 ;  /* 0x000000ff12127208 */ /* 0x000fc40000000000 */
[----:B------:R-:W-:Y:S01]  /*06f0*/  FSEL R19, R9, RZ, P1 ;  /* 0x000000ff09137208 */ /* 0x000fe20000800000 */
[----:B------:R-:W-:Y:S06]  /*0700*/  BAR.SYNC.DEFER_BLOCKING 0x0 ;  /* 0x0000000000007b1d */ /* 0x000fec0000010000 */
[----:B------:R-:W-:Y:S04]  /*0710*/  LDS.64 R2, [R0] ;  /* 0x0000000000027984 */ /* 0x000fe80000000a00 */
[----:B------:R-:W-:Y:S01]  /*0720*/  LDS.64 R8, [R0+0x800] ;  /* 0x0008000000087984 */ /* 0x000fe20000000a00 */
[----:B------:R-:W-:Y:S06]  /*0730*/  BAR.SYNC.DEFER_BLOCKING 0x0 ;  /* 0x0000000000007b1d */ /* 0x000fec0000010000 */
[----:B------:R-:W-:Y:S02]  /*0740*/  STS.64 [R22], R18 ;  /* 0x0000001216007388 */ /* 0x000fe40000000a00 */
[----:B------:R-:W-:Y:S06]  /*0750*/  BAR.SYNC.DEFER_BLOCKING 0x0 ;  /* 0x0000000000007b1d */ /* 0x000fec0000010000 */
[----:B------:R-:W0:Y:S04]  /*0760*/  LDS R13, [R23] ;  /* 0x00000000170d7984 */ /* 0x000e280000000800 */
[----:B------:R-:W1:Y:S04]  /*0770*/  LDS R5, [R23+0x400] ;  /* 0x0004000017057984 */ /* 0x000e680000000800 */
[----:B0-----:R-:W-:Y:S04]  /*0780*/  STG.E desc[UR4][R2.64], R13 ;  /* 0x0000000d02007986 */ /* 0x001fe8000c101904 */
[----:B-1----:R-:W-:Y:S01]  /*0790*/  STG.E desc[UR4][R8.64], R5 ;  /* 0x0000000508007986 */ /* 0x002fe2000c101904 */
[----:B------:R-:W-:Y:S05]  /*07a0*/  EXIT ;  /* 0x000000000000794d */ /* 0x000fea0003800000 */
.L_x_1:
[----:B------:R-:W-:-:S00]  /*07b0*/  BRA `(.L_x_1) ;  /* 0xfffffffc00fc7947 */ /* 0x000fc0000383ffff */
[----:B------:R-:W-:-:S00]  /*07c0*/  NOP ;  /* 0x0000000000007918 */ /* 0x000fc00000000000 */
        /* <DEDUP_REMOVED lines=11> */
.L_x_2:


//--------------------- .nv.global.init           --------------------------
	.section	.nv.global.init,"aw",@progbits
.nv.global.init:
	.type		assertFunc_0,@object
	.size		assertFunc_0,(_$_str - assertFunc_0)
assertFunc_0:
        /*0000*/ 	.byte	0x75, 0x6e, 0x6b, 0x6e, 0x6f, 0x77, 0x6e, 0x00
	.type		_$_str,@object
	.size		_$_str,(_$_str_$_2 - _$_str)
_$_str:
        /*0008*/ 	.byte	0x5f, 0x5f, 0x43, 0x55, 0x44, 0x41, 0x5f, 0x46, 0x54, 0x5a, 0x00
	.type		_$_str_$_2,@object
	.size		_$_str_$_2,(assertMessage_0 - _$_str_$_2)
_$_str_$_2:
        /*0013*/ 	.byte	0x5f, 0x5f, 0x43, 0x55, 0x44, 0x41, 0x5f, 0x50, 0x52, 0x45, 0x43, 0x5f, 0x53, 0x51, 0x52, 0x54
        /*0023*/ 	.byte	0x00
	.type		assertMessage_0,@object
	.size		assertMessage_0,(assertFile_0 - assertMessage_0)
assertMessage_0:
        /*0024*/ 	.byte	0x69, 0x6e, 0x64, 0x65, 0x78, 0x20, 0x6f, 0x75, 0x74, 0x20, 0x6f, 0x66, 0x20, 0x62, 0x6f, 0x75
        /*0034*/ 	.byte	0x6e, 0x64, 0x73, 0x3a, 0x20, 0x30, 0x20, 0x3c, 0x3d, 0x20, 0x74, 0x6d, 0x70, 0x39, 0x20, 0x3c
        /*0044*/ 	.byte	0x20, 0x35, 0x32, 0x34, 0x32, 0x38, 0x38, 0x00
	.type		assertFile_0,@object
	.size		assertFile_0,(.L_1 - assertFile_0)
assertFile_0:
        /*004c*/ 	.byte	0x69, 0x6e, 0x64, 0x75, 0x63, 0x74, 0x6f, 0x72, 0x5f, 0x63, 0x61, 0x63, 0x68, 0x65, 0x2f, 0x35
        /*005c*/ 	.byte	0x7a, 0x2f, 0x63, 0x35, 0x7a, 0x35, 0x74, 0x67, 0x36, 0x34, 0x73, 0x36, 0x63, 0x34, 0x67, 0x67
        /*006c*/ 	.byte	0x68, 0x73, 0x71, 0x65, 0x6e, 0x65, 0x65, 0x67, 0x7a, 0x7a, 0x73, 0x76, 0x37, 0x70, 0x62, 0x66
        /*007c*/ 	.byte	0x6b, 0x79, 0x76, 0x6b, 0x37, 0x62, 0x62, 0x69, 0x34, 0x6d, 0x64, 0x32, 0x74, 0x34, 0x62, 0x6b
        /*008c*/ 	.byte	0x6b, 0x79, 0x64, 0x70, 0x74, 0x77, 0x2e, 0x70, 0x79, 0x00
.L_1:


//--------------------- .nv.shared.triton_poi_fused_convolution_max_unpool2d_18 --------------------------
	.section	.nv.shared.triton_poi_fused_convolution_max_unpool2d_18,"aw",@nobits
	.sectionflags	@""
	.align	16
	.zero		1024


//--------------------- .nv.constant0.triton_poi_fused_convolution_max_unpool2d_18 --------------------------
	.section	.nv.constant0.triton_poi_fused_convolution_max_unpool2d_18,"a",@progbits
	.sectionflags	@""
	.align	4
.nv.constant0.triton_poi_fused_convolution_max_unpool2d_18:
	.zero		596


//--------------------- SYMBOLS --------------------------

	.type		__assertfail,@function
